//
// Generated by NVIDIA NVVM Compiler
//
// Compiler Build ID: CL-36424714
// Cuda compilation tools, release 13.0, V13.0.88
// Based on NVVM 20.0.0
//

.version 9.0
.target sm_100
.address_size 64

	// .globl	_Z11copy_vectorPfS_

.visible .entry _Z11copy_vectorPfS_(
	.param .u64 .ptr .align 1 _Z11copy_vectorPfS__param_0,
	.param .u64 .ptr .align 1 _Z11copy_vectorPfS__param_1
)
{
	.reg .pred 	%p<2>;
	.reg .b32 	%r<5>;
	.reg .b32 	%f<2>;
	.reg .b64 	%rd<8>;

	ld.param.u64 	%rd1, [_Z11copy_vectorPfS__param_0];
	ld.param.u64 	%rd2, [_Z11copy_vectorPfS__param_1];
	mov.u32 	%r2, %ntid.x;
	mov.u32 	%r3, %ctaid.x;
	mov.u32 	%r4, %tid.x;
	mad.lo.s32 	%r1, %r2, %r3, %r4;
	setp.gt.s32 	%p1, %r1, 511;
	@%p1 bra 	$L__BB0_2;
	cvta.to.global.u64 	%rd3, %rd1;
	cvta.to.global.u64 	%rd4, %rd2;
	mul.wide.s32 	%rd5, %r1, 4;
	add.s64 	%rd6, %rd3, %rd5;
	ld.global.f32 	%f1, [%rd6];
	add.s64 	%rd7, %rd4, %rd5;
	st.global.f32 	[%rd7], %f1;
$L__BB0_2:
	ret;

}


// ===== COMPILED SASS (sm_100) =====

	.target	sm_100

	.elftype	@"ET_EXEC"


//--------------------- .note.nv.tkinfo           --------------------------
	.section	.note.nv.tkinfo,"",@"SHT_NOTE"
	.sectionflags	@"SHF_NOTE_NV_TKINFO"
	.tkinfo
        /*0018*/ 	.word	0x00000002
        /*0030*/ 	.string	""
        /*0030*/ 	.string	"ptxas"
        /*0030*/ 	.string	"Cuda compilation tools, release 13.0, V13.0.88"
        /*0030*/ 	.string	"Build cuda_13.0.r13.0/compiler.36424714_0"
        /*0030*/ 	.string	"-arch sm_100 -m 64 "



//--------------------- .note.nv.cuinfo           --------------------------
	.section	.note.nv.cuinfo,"",@"SHT_NOTE"
	.sectionflags	@"SHF_NOTE_NV_CUINFO"
        /*0018*/ 	.short	0x0002
        /*001a*/ 	.short	0x0064
        /*001c*/ 	.short	0x0082
	.zero		2


//--------------------- .nv.info                  --------------------------
	.section	.nv.info,"",@"SHT_CUDA_INFO"
	.align	4


	//----- nvinfo : EIATTR_REGCOUNT
	.align		4
        /*0000*/ 	.byte	0x04, 0x2f
        /*0002*/ 	.short	(.L_1 - .L_0)
	.align		4
.L_0:
        /*0004*/ 	.word	index@(_Z11copy_vectorPfS_)
        /*0008*/ 	.word	0x0000000a


	//----- nvinfo : EIATTR_FRAME_SIZE
	.align		4
.L_1:
        /*000c*/ 	.byte	0x04, 0x11
        /*000e*/ 	.short	(.L_3 - .L_2)
	.align		4
.L_2:
        /*0010*/ 	.word	index@(_Z11copy_vectorPfS_)
        /*0014*/ 	.word	0x00000000


	//----- nvinfo : EIATTR_MIN_STACK_SIZE
	.align		4
.L_3:
        /*0018*/ 	.byte	0x04, 0x12
        /*001a*/ 	.short	(.L_5 - .L_4)
	.align		4
.L_4:
        /*001c*/ 	.word	index@(_Z11copy_vectorPfS_)
        /*0020*/ 	.word	0x00000000
.L_5:


//--------------------- .nv.compat                --------------------------
	.section	.nv.compat,"",@"SHT_CUDA_COMPAT_INFO"
	.align	4
        /*0000*/ 	.byte	0x02, 0x09, 0x00, 0x00, 0x02, 0x02, 0x01, 0x00, 0x02, 0x05, 0x05, 0x00, 0x03, 0x07, 0x01, 0x01
        /*0010*/ 	.byte	0x02, 0x03, 0x00, 0x00, 0x02, 0x06, 0x01, 0x00, 0x04, 0x0b, 0x08, 0x00, 0x09, 0x00, 0x00, 0x00
        /*0020*/ 	.byte	0x00, 0x00, 0x00, 0x00


//--------------------- .nv.info._Z11copy_vectorPfS_ --------------------------
	.section	.nv.info._Z11copy_vectorPfS_,"",@"SHT_CUDA_INFO"
	.sectionflags	@""
	.align	4


	//----- nvinfo : EIATTR_CUDA_API_VERSION
	.align		4
        /*0000*/ 	.byte	0x04, 0x37
        /*0002*/ 	.short	(.L_7 - .L_6)
.L_6:
        /*0004*/ 	.word	0x00000082


	//----- nvinfo : EIATTR_KPARAM_INFO
	.align		4
.L_7:
        /*0008*/ 	.byte	0x04, 0x17
        /*000a*/ 	.short	(.L_9 - .L_8)
.L_8:
        /*000c*/ 	.word	0x00000000
        /*0010*/ 	.short	0x0001
        /*0012*/ 	.short	0x0008
        /*0014*/ 	.byte	0x00, 0xf5, 0x21, 0x00


	//----- nvinfo : EIATTR_KPARAM_INFO
	.align		4
.L_9:
        /*0018*/ 	.byte	0x04, 0x17
        /*001a*/ 	.short	(.L_11 - .L_10)
.L_10:
        /*001c*/ 	.word	0x00000000
        /*0020*/ 	.short	0x0000
        /*0022*/ 	.short	0x0000
        /*0024*/ 	.byte	0x00, 0xf5, 0x21, 0x00


	//----- nvinfo : EIATTR_SPARSE_MMA_MASK
	.align		4
.L_11:
        /*0028*/ 	.byte	0x03, 0x50
        /*002a*/ 	.short	0x0000


	//----- nvinfo : EIATTR_MAXREG_COUNT
	.align		4
        /*002c*/ 	.byte	0x03, 0x1b
        /*002e*/ 	.short	0x00ff


	//----- nvinfo : EIATTR_MERCURY_ISA_VERSION
	.align		4
        /*0030*/ 	.byte	0x03, 0x5f
        /*0032*/ 	.short	0x0101


	//----- nvinfo : EIATTR_VRC_CTA_INIT_COUNT
	.align		4
        /*0034*/ 	.byte	0x02, 0x4a
	.zero		1
	.zero		1


	//----- nvinfo : EIATTR_EXIT_INSTR_OFFSETS
	.align		4
        /*0038*/ 	.byte	0x04, 0x1c
        /*003a*/ 	.short	(.L_13 - .L_12)


	//   ....[0]....
.L_12:
        /*003c*/ 	.word	0x00000060


	//   ....[1]....
        /*0040*/ 	.word	0x000000e0


	//----- nvinfo : EIATTR_CBANK_PARAM_SIZE
	.align		4
.L_13:
        /*0044*/ 	.byte	0x03, 0x19
        /*0046*/ 	.short	0x0010


	//----- nvinfo : EIATTR_PARAM_CBANK
	.align		4
        /*0048*/ 	.byte	0x04, 0x0a
        /*004a*/ 	.short	(.L_15 - .L_14)
	.align		4
.L_14:
        /*004c*/ 	.word	index@(.nv.constant0._Z11copy_vectorPfS_)
        /*0050*/ 	.short	0x0380
        /*0052*/ 	.short	0x0010


	//----- nvinfo : EIATTR_SW_WAR
	.align		4
.L_15:
        /*0054*/ 	.byte	0x04, 0x36
        /*0056*/ 	.short	(.L_17 - .L_16)
.L_16:
        /*0058*/ 	.word	0x00000008
.L_17:


//--------------------- .nv.callgraph             --------------------------
	.section	.nv.callgraph,"",@"SHT_CUDA_CALLGRAPH"
	.align	4
	.sectionentsize	8
	.align		4
        /*0000*/ 	.word	0x00000000
	.align		4
        /*0004*/ 	.word	0xffffffff
	.align		4
        /*0008*/ 	.word	0x00000000
	.align		4
        /*000c*/ 	.word	0xfffffffe
	.align		4
        /*0010*/ 	.word	0x00000000
	.align		4
        /*0014*/ 	.word	0xfffffffd
	.align		4
        /*0018*/ 	.word	0x00000000
	.align		4
        /*001c*/ 	.word	0xfffffffc


//--------------------- .text._Z11copy_vectorPfS_ --------------------------
	.section	.text._Z11copy_vectorPfS_,"ax",@progbits
	.align	128
        .global         _Z11copy_vectorPfS_
        .type           _Z11copy_vectorPfS_,@function
        .size           _Z11copy_vectorPfS_,(.L_x_1 - _Z11copy_vectorPfS_)
        .other          _Z11copy_vectorPfS_,@"STO_CUDA_ENTRY STV_DEFAULT"
_Z11copy_vectorPfS_:
.text._Z11copy_vectorPfS_:
[----:B------:R-:W-:Y:S01]  /*0000*/  LDC R1, c[0x0][0x37c] ;  /* 0x0000df00ff017b82 */ /* 0x000fe20000000800 */
[----:B------:R-:W0:Y:S01]  /*0010*/  S2R R7, SR_CTAID.X ;  /* 0x0000000000077919 */ /* 0x000e220000002500 */
[----:B------:R-:W0:Y:S01]  /*0020*/  LDCU UR4, c[0x0][0x360] ;  /* 0x00006c00ff0477ac */ /* 0x000e220008000800 */
[----:B------:R-:W0:Y:S02]  /*0030*/  S2R R0, SR_TID.X ;  /* 0x0000000000007919 */ /* 0x000e240000002100 */
[----:B0-----:R-:W-:-:S05]  /*0040*/  IMAD R7, R7, UR4, R0 ;  /* 0x0000000407077c24 */ /* 0x001fca000f8e0200 */
[----:B------:R-:W-:-:S13]  /*0050*/  ISETP.GT.AND P0, PT, R7, 0x1ff, PT ;  /* 0x000001ff0700780c */ /* 0x000fda0003f04270 */
[----:B------:R-:W-:Y:S05]  /*0060*/  @P0 EXIT ;  /* 0x000000000000094d */ /* 0x000fea0003800000 */
[----:B------:R-:W0:Y:S01]  /*0070*/  LDC.64 R2, c[0x0][0x380] ;  /* 0x0000e000ff027b82 */ /* 0x000e220000000a00 */
[----:B------:R-:W1:Y:S07]  /*0080*/  LDCU.64 UR4, c[0x0][0x358] ;  /* 0x00006b00ff0477ac */ /* 0x000e6e0008000a00 */
[----:B------:R-:W2:Y:S01]  /*0090*/  LDC.64 R4, c[0x0][0x388] ;  /* 0x0000e200ff047b82 */ /* 0x000ea20000000a00 */
[----:B0-----:R-:W-:-:S06]  /*00a0*/  IMAD.WIDE R2, R7, 0x4, R2 ;  /* 0x0000000407027825 */ /* 0x001fcc00078e0202 */
[----:B-1----:R-:W3:Y:S01]  /*00b0*/  LDG.E R3, desc[UR4][R2.64] ;  /* 0x0000000402037981 */ /* 0x002ee2000c1e1900 */
[----:B--2---:R-:W-:-:S05]  /*00c0*/  IMAD.WIDE R4, R7, 0x4, R4 ;  /* 0x0000000407047825 */ /* 0x004fca00078e0204 */
[----:B---3--:R-:W-:Y:S01]  /*00d0*/  STG.E desc[UR4][R4.64], R3 ;  /* 0x0000000304007986 */ /* 0x008fe2000c101904 */
[----:B------:R-:W-:Y:S05]  /*00e0*/  EXIT ;  /* 0x000000000000794d */ /* 0x000fea0003800000 */
.L_x_0:
[----:B------:R-:W-:-:S00]  /*00f0*/  BRA `(.L_x_0) ;  /* 0xfffffffc00fc7947 */ /* 0x000fc0000383ffff */
[----:B------:R-:W-:-:S00]  /*0100*/  NOP ;  /* 0x0000000000007918 */ /* 0x000fc00000000000 */
[----:B------:R-:W-:-:S00]  /*0110*/  NOP ;  /* 0x0000000000007918 */ /* 0x000fc00000000000 */
[----:B------:R-:W-:-:S00]  /*0120*/  NOP ;  /* 0x0000000000007918 */ /* 0x000fc00000000000 */
[----:B------:R-:W-:-:S00]  /*0130*/  NOP ;  /* 0x0000000000007918 */ /* 0x000fc00000000000 */
[----:B------:R-:W-:-:S00]  /*0140*/  NOP ;  /* 0x0000000000007918 */ /* 0x000fc00000000000 */
[----:B------:R-:W-:-:S00]  /*0150*/  NOP ;  /* 0x0000000000007918 */ /* 0x000fc00000000000 */
[----:B------:R-:W-:-:S00]  /*0160*/  NOP ;  /* 0x0000000000007918 */ /* 0x000fc00000000000 */
[----:B------:R-:W-:-:S00]  /*0170*/  NOP ;  /* 0x0000000000007918 */ /* 0x000fc00000000000 */
.L_x_1:


//--------------------- .nv.shared.reserved.0     --------------------------
	.section	.nv.shared.reserved.0,"aw",@nobits
	.weak		__nv_reservedSMEM_offset_0_alias
	.size		__nv_reservedSMEM_offset_0_alias, 0, 64
	.other		__nv_reservedSMEM_offset_0_alias,@"STO_CUDA_RESERVED_SHARED STV_DEFAULT"
__nv_reservedSMEM_offset_0_alias:
	.zero		0
	.zero		64


//--------------------- .nv.constant0._Z11copy_vectorPfS_ --------------------------
	.section	.nv.constant0._Z11copy_vectorPfS_,"a",@progbits
	.sectionflags	@""
	.align	4
.nv.constant0._Z11copy_vectorPfS_:
	.zero		912


//--------------------- SYMBOLS --------------------------

	.type		.nv.reservedSmem.offset0,@object
	.size		.nv.reservedSmem.offset0,0x4
